//
// Generated by NVIDIA NVVM Compiler
//
// Compiler Build ID: CL-36424714
// Cuda compilation tools, release 13.0, V13.0.88
// Based on NVVM 20.0.0
//

.version 9.0
.target sm_100
.address_size 64

	// .globl	execute_task_fp16

.visible .entry execute_task_fp16(
	.param .u32 execute_task_fp16_param_0,
	.param .u32 execute_task_fp16_param_1,
	.param .u32 execute_task_fp16_param_2,
	.param .u64 .ptr .align 1 execute_task_fp16_param_3,
	.param .u64 .ptr .align 1 execute_task_fp16_param_4,
	.param .u64 .ptr .align 1 execute_task_fp16_param_5
)
{
	.reg .pred 	%p<13>;
	.reg .b16 	%rs<32>;
	.reg .b32 	%r<41>;
	.reg .b32 	%f<69>;
	.reg .b64 	%rd<53>;

	ld.param.u32 	%r20, [execute_task_fp16_param_0];
	ld.param.u32 	%r18, [execute_task_fp16_param_1];
	ld.param.u32 	%r19, [execute_task_fp16_param_2];
	ld.param.u64 	%rd7, [execute_task_fp16_param_3];
	ld.param.u64 	%rd8, [execute_task_fp16_param_4];
	ld.param.u64 	%rd6, [execute_task_fp16_param_5];
	cvta.to.global.u64 	%rd1, %rd8;
	cvta.to.global.u64 	%rd2, %rd7;
	mov.u32 	%r21, %ctaid.x;
	mov.u32 	%r22, %ntid.x;
	mov.u32 	%r23, %tid.x;
	mad.lo.s32 	%r1, %r21, %r22, %r23;
	mov.u32 	%r24, %ctaid.y;
	mov.u32 	%r25, %ntid.y;
	mov.u32 	%r26, %tid.y;
	mad.lo.s32 	%r2, %r24, %r25, %r26;
	setp.ge.s32 	%p1, %r2, %r20;
	setp.ge.s32 	%p2, %r1, %r19;
	or.pred  	%p3, %p1, %p2;
	@%p3 bra 	$L__BB0_14;
	setp.lt.s32 	%p4, %r18, 1;
	mov.f32 	%f68, 0f00000000;
	@%p4 bra 	$L__BB0_13;
	mul.lo.s32 	%r3, %r18, %r2;
	and.b32  	%r4, %r18, 7;
	setp.lt.u32 	%p5, %r18, 8;
	mov.f32 	%f68, 0f00000000;
	mov.b32 	%r39, 0;
	@%p5 bra 	$L__BB0_5;
	and.b32  	%r39, %r18, 2147483640;
	neg.s32 	%r37, %r39;
	shl.b32 	%r7, %r19, 3;
	mul.wide.u32 	%rd9, %r3, 2;
	add.s64 	%rd10, %rd9, %rd2;
	add.s64 	%rd52, %rd10, 8;
	mov.f32 	%f68, 0f00000000;
	mul.wide.s32 	%rd13, %r19, 2;
	mov.u32 	%r36, %r1;
$L__BB0_4:
	.pragma "nounroll";
	ld.global.nc.u16 	%rs1, [%rd52+-8];
	// begin inline asm
	{  cvt.f32.f16 %f17, %rs1;}

	// end inline asm
	mul.wide.s32 	%rd11, %r36, 2;
	add.s64 	%rd12, %rd1, %rd11;
	ld.global.nc.u16 	%rs2, [%rd12];
	// begin inline asm
	{  cvt.f32.f16 %f18, %rs2;}

	// end inline asm
	fma.rn.f32 	%f33, %f17, %f18, %f68;
	ld.global.nc.u16 	%rs3, [%rd52+-6];
	// begin inline asm
	{  cvt.f32.f16 %f19, %rs3;}

	// end inline asm
	add.s64 	%rd14, %rd12, %rd13;
	ld.global.nc.u16 	%rs4, [%rd14];
	// begin inline asm
	{  cvt.f32.f16 %f20, %rs4;}

	// end inline asm
	fma.rn.f32 	%f34, %f19, %f20, %f33;
	ld.global.nc.u16 	%rs5, [%rd52+-4];
	// begin inline asm
	{  cvt.f32.f16 %f21, %rs5;}

	// end inline asm
	add.s64 	%rd15, %rd14, %rd13;
	ld.global.nc.u16 	%rs6, [%rd15];
	// begin inline asm
	{  cvt.f32.f16 %f22, %rs6;}

	// end inline asm
	fma.rn.f32 	%f35, %f21, %f22, %f34;
	ld.global.nc.u16 	%rs7, [%rd52+-2];
	// begin inline asm
	{  cvt.f32.f16 %f23, %rs7;}

	// end inline asm
	add.s64 	%rd16, %rd15, %rd13;
	ld.global.nc.u16 	%rs8, [%rd16];
	// begin inline asm
	{  cvt.f32.f16 %f24, %rs8;}

	// end inline asm
	fma.rn.f32 	%f36, %f23, %f24, %f35;
	ld.global.nc.u16 	%rs9, [%rd52];
	// begin inline asm
	{  cvt.f32.f16 %f25, %rs9;}

	// end inline asm
	add.s64 	%rd17, %rd16, %rd13;
	ld.global.nc.u16 	%rs10, [%rd17];
	// begin inline asm
	{  cvt.f32.f16 %f26, %rs10;}

	// end inline asm
	fma.rn.f32 	%f37, %f25, %f26, %f36;
	ld.global.nc.u16 	%rs11, [%rd52+2];
	// begin inline asm
	{  cvt.f32.f16 %f27, %rs11;}

	// end inline asm
	add.s64 	%rd18, %rd17, %rd13;
	ld.global.nc.u16 	%rs12, [%rd18];
	// begin inline asm
	{  cvt.f32.f16 %f28, %rs12;}

	// end inline asm
	fma.rn.f32 	%f38, %f27, %f28, %f37;
	ld.global.nc.u16 	%rs13, [%rd52+4];
	// begin inline asm
	{  cvt.f32.f16 %f29, %rs13;}

	// end inline asm
	add.s64 	%rd19, %rd18, %rd13;
	ld.global.nc.u16 	%rs14, [%rd19];
	// begin inline asm
	{  cvt.f32.f16 %f30, %rs14;}

	// end inline asm
	fma.rn.f32 	%f39, %f29, %f30, %f38;
	ld.global.nc.u16 	%rs15, [%rd52+6];
	// begin inline asm
	{  cvt.f32.f16 %f31, %rs15;}

	// end inline asm
	add.s64 	%rd20, %rd19, %rd13;
	ld.global.nc.u16 	%rs16, [%rd20];
	// begin inline asm
	{  cvt.f32.f16 %f32, %rs16;}

	// end inline asm
	fma.rn.f32 	%f68, %f31, %f32, %f39;
	add.s32 	%r37, %r37, 8;
	add.s32 	%r36, %r36, %r7;
	add.s64 	%rd52, %rd52, 16;
	setp.ne.s32 	%p6, %r37, 0;
	@%p6 bra 	$L__BB0_4;
$L__BB0_5:
	setp.eq.s32 	%p7, %r4, 0;
	@%p7 bra 	$L__BB0_13;
	and.b32  	%r13, %r18, 3;
	setp.lt.u32 	%p8, %r4, 4;
	@%p8 bra 	$L__BB0_8;
	add.s32 	%r28, %r39, %r3;
	mul.wide.u32 	%rd21, %r28, 2;
	add.s64 	%rd22, %rd2, %rd21;
	ld.global.nc.u16 	%rs17, [%rd22];
	// begin inline asm
	{  cvt.f32.f16 %f41, %rs17;}

	// end inline asm
	mad.lo.s32 	%r29, %r39, %r19, %r1;
	mul.wide.s32 	%rd23, %r29, 2;
	add.s64 	%rd24, %rd1, %rd23;
	ld.global.nc.u16 	%rs18, [%rd24];
	// begin inline asm
	{  cvt.f32.f16 %f42, %rs18;}

	// end inline asm
	fma.rn.f32 	%f49, %f41, %f42, %f68;
	cvt.u64.u32 	%rd25, %r3;
	cvt.u64.u32 	%rd26, %r39;
	add.s64 	%rd27, %rd26, %rd25;
	shl.b64 	%rd28, %rd27, 1;
	add.s64 	%rd29, %rd2, %rd28;
	ld.global.nc.u16 	%rs19, [%rd29+2];
	// begin inline asm
	{  cvt.f32.f16 %f43, %rs19;}

	// end inline asm
	mul.wide.s32 	%rd30, %r19, 2;
	add.s64 	%rd31, %rd24, %rd30;
	ld.global.nc.u16 	%rs20, [%rd31];
	// begin inline asm
	{  cvt.f32.f16 %f44, %rs20;}

	// end inline asm
	fma.rn.f32 	%f50, %f43, %f44, %f49;
	ld.global.nc.u16 	%rs21, [%rd29+4];
	// begin inline asm
	{  cvt.f32.f16 %f45, %rs21;}

	// end inline asm
	add.s64 	%rd32, %rd31, %rd30;
	ld.global.nc.u16 	%rs22, [%rd32];
	// begin inline asm
	{  cvt.f32.f16 %f46, %rs22;}

	// end inline asm
	fma.rn.f32 	%f51, %f45, %f46, %f50;
	ld.global.nc.u16 	%rs23, [%rd29+6];
	// begin inline asm
	{  cvt.f32.f16 %f47, %rs23;}

	// end inline asm
	add.s64 	%rd33, %rd32, %rd30;
	ld.global.nc.u16 	%rs24, [%rd33];
	// begin inline asm
	{  cvt.f32.f16 %f48, %rs24;}

	// end inline asm
	fma.rn.f32 	%f68, %f47, %f48, %f51;
	add.s32 	%r39, %r39, 4;
$L__BB0_8:
	setp.eq.s32 	%p9, %r13, 0;
	@%p9 bra 	$L__BB0_13;
	setp.eq.s32 	%p10, %r13, 1;
	@%p10 bra 	$L__BB0_11;
	add.s32 	%r30, %r39, %r3;
	mul.wide.u32 	%rd34, %r30, 2;
	add.s64 	%rd35, %rd2, %rd34;
	ld.global.nc.u16 	%rs25, [%rd35];
	// begin inline asm
	{  cvt.f32.f16 %f53, %rs25;}

	// end inline asm
	mad.lo.s32 	%r31, %r39, %r19, %r1;
	mul.wide.s32 	%rd36, %r31, 2;
	add.s64 	%rd37, %rd1, %rd36;
	ld.global.nc.u16 	%rs26, [%rd37];
	// begin inline asm
	{  cvt.f32.f16 %f54, %rs26;}

	// end inline asm
	fma.rn.f32 	%f57, %f53, %f54, %f68;
	cvt.u64.u32 	%rd38, %r3;
	cvt.u64.u32 	%rd39, %r39;
	add.s64 	%rd40, %rd39, %rd38;
	shl.b64 	%rd41, %rd40, 1;
	add.s64 	%rd42, %rd2, %rd41;
	ld.global.nc.u16 	%rs27, [%rd42+2];
	// begin inline asm
	{  cvt.f32.f16 %f55, %rs27;}

	// end inline asm
	mul.wide.s32 	%rd43, %r19, 2;
	add.s64 	%rd44, %rd37, %rd43;
	ld.global.nc.u16 	%rs28, [%rd44];
	// begin inline asm
	{  cvt.f32.f16 %f56, %rs28;}

	// end inline asm
	fma.rn.f32 	%f68, %f55, %f56, %f57;
	add.s32 	%r39, %r39, 2;
$L__BB0_11:
	and.b32  	%r32, %r18, 1;
	setp.eq.b32 	%p11, %r32, 1;
	not.pred 	%p12, %p11;
	@%p12 bra 	$L__BB0_13;
	add.s32 	%r33, %r39, %r3;
	mul.wide.u32 	%rd45, %r33, 2;
	add.s64 	%rd46, %rd2, %rd45;
	ld.global.nc.u16 	%rs29, [%rd46];
	// begin inline asm
	{  cvt.f32.f16 %f58, %rs29;}

	// end inline asm
	mad.lo.s32 	%r34, %r39, %r19, %r1;
	mul.wide.s32 	%rd47, %r34, 2;
	add.s64 	%rd48, %rd1, %rd47;
	ld.global.nc.u16 	%rs30, [%rd48];
	// begin inline asm
	{  cvt.f32.f16 %f59, %rs30;}

	// end inline asm
	fma.rn.f32 	%f68, %f58, %f59, %f68;
$L__BB0_13:
	// begin inline asm
	{  cvt.rn.f16.f32 %rs31, %f68;}

	// end inline asm
	mad.lo.s32 	%r35, %r19, %r2, %r1;
	cvta.to.global.u64 	%rd49, %rd6;
	mul.wide.s32 	%rd50, %r35, 2;
	add.s64 	%rd51, %rd49, %rd50;
	st.global.u16 	[%rd51], %rs31;
$L__BB0_14:
	ret;

}


// ===== COMPILED SASS (sm_100) =====

	.target	sm_100

	.elftype	@"ET_EXEC"


//--------------------- .note.nv.tkinfo           --------------------------
	.section	.note.nv.tkinfo,"",@"SHT_NOTE"
	.sectionflags	@"SHF_NOTE_NV_TKINFO"
	.tkinfo
        /*0018*/ 	.word	0x00000002
        /*0030*/ 	.string	""
        /*0030*/ 	.string	"ptxas"
        /*0030*/ 	.string	"Cuda compilation tools, release 13.0, V13.0.88"
        /*0030*/ 	.string	"Build cuda_13.0.r13.0/compiler.36424714_0"
        /*0030*/ 	.string	"-arch sm_100 -m 64 "



//--------------------- .note.nv.cuinfo           --------------------------
	.section	.note.nv.cuinfo,"",@"SHT_NOTE"
	.sectionflags	@"SHF_NOTE_NV_CUINFO"
        /*0018*/ 	.short	0x0002
        /*001a*/ 	.short	0x0064
        /*001c*/ 	.short	0x0082
	.zero		2


//--------------------- .nv.info                  --------------------------
	.section	.nv.info,"",@"SHT_CUDA_INFO"
	.align	4


	//----- nvinfo : EIATTR_REGCOUNT
	.align		4
        /*0000*/ 	.byte	0x04, 0x2f
        /*0002*/ 	.short	(.L_1 - .L_0)
	.align		4
.L_0:
        /*0004*/ 	.word	index@(execute_task_fp16)
        /*0008*/ 	.word	0x0000001f


	//----- nvinfo : EIATTR_FRAME_SIZE
	.align		4
.L_1:
        /*000c*/ 	.byte	0x04, 0x11
        /*000e*/ 	.short	(.L_3 - .L_2)
	.align		4
.L_2:
        /*0010*/ 	.word	index@(execute_task_fp16)
        /*0014*/ 	.word	0x00000000


	//----- nvinfo : EIATTR_MIN_STACK_SIZE
	.align		4
.L_3:
        /*0018*/ 	.byte	0x04, 0x12
        /*001a*/ 	.short	(.L_5 - .L_4)
	.align		4
.L_4:
        /*001c*/ 	.word	index@(execute_task_fp16)
        /*0020*/ 	.word	0x00000000
.L_5:


//--------------------- .nv.compat                --------------------------
	.section	.nv.compat,"",@"SHT_CUDA_COMPAT_INFO"
	.align	4
        /*0000*/ 	.byte	0x02, 0x09, 0x00, 0x00, 0x02, 0x02, 0x01, 0x00, 0x02, 0x05, 0x05, 0x00, 0x03, 0x07, 0x01, 0x01
        /*0010*/ 	.byte	0x02, 0x03, 0x00, 0x00, 0x02, 0x06, 0x01, 0x00, 0x04, 0x0b, 0x08, 0x00, 0x09, 0x00, 0x00, 0x00
        /*0020*/ 	.byte	0x00, 0x00, 0x00, 0x00


//--------------------- .nv.info.execute_task_fp16 --------------------------
	.section	.nv.info.execute_task_fp16,"",@"SHT_CUDA_INFO"
	.sectionflags	@""
	.align	4


	//----- nvinfo : EIATTR_CUDA_API_VERSION
	.align		4
        /*0000*/ 	.byte	0x04, 0x37
        /*0002*/ 	.short	(.L_7 - .L_6)
.L_6:
        /*0004*/ 	.word	0x00000082


	//----- nvinfo : EIATTR_KPARAM_INFO
	.align		4
.L_7:
        /*0008*/ 	.byte	0x04, 0x17
        /*000a*/ 	.short	(.L_9 - .L_8)
.L_8:
        /*000c*/ 	.word	0x00000000
        /*0010*/ 	.short	0x0005
        /*0012*/ 	.short	0x0020
        /*0014*/ 	.byte	0x00, 0xf5, 0x21, 0x00


	//----- nvinfo : EIATTR_KPARAM_INFO
	.align		4
.L_9:
        /*0018*/ 	.byte	0x04, 0x17
        /*001a*/ 	.short	(.L_11 - .L_10)
.L_10:
        /*001c*/ 	.word	0x00000000
        /*0020*/ 	.short	0x0004
        /*0022*/ 	.short	0x0018
        /*0024*/ 	.byte	0x00, 0xf5, 0x21, 0x00


	//----- nvinfo : EIATTR_KPARAM_INFO
	.align		4
.L_11:
        /*0028*/ 	.byte	0x04, 0x17
        /*002a*/ 	.short	(.L_13 - .L_12)
.L_12:
        /*002c*/ 	.word	0x00000000
        /*0030*/ 	.short	0x0003
        /*0032*/ 	.short	0x0010
        /*0034*/ 	.byte	0x00, 0xf5, 0x21, 0x00


	//----- nvinfo : EIATTR_KPARAM_INFO
	.align		4
.L_13:
        /*0038*/ 	.byte	0x04, 0x17
        /*003a*/ 	.short	(.L_15 - .L_14)
.L_14:
        /*003c*/ 	.word	0x00000000
        /*0040*/ 	.short	0x0002
        /*0042*/ 	.short	0x0008
        /*0044*/ 	.byte	0x00, 0xf0, 0x11, 0x00


	//----- nvinfo : EIATTR_KPARAM_INFO
	.align		4
.L_15:
        /*0048*/ 	.byte	0x04, 0x17
        /*004a*/ 	.short	(.L_17 - .L_16)
.L_16:
        /*004c*/ 	.word	0x00000000
        /*0050*/ 	.short	0x0001
        /*0052*/ 	.short	0x0004
        /*0054*/ 	.byte	0x00, 0xf0, 0x11, 0x00


	//----- nvinfo : EIATTR_KPARAM_INFO
	.align		4
.L_17:
        /*0058*/ 	.byte	0x04, 0x17
        /*005a*/ 	.short	(.L_19 - .L_18)
.L_18:
        /*005c*/ 	.word	0x00000000
        /*0060*/ 	.short	0x0000
        /*0062*/ 	.short	0x0000
        /*0064*/ 	.byte	0x00, 0xf0, 0x11, 0x00


	//----- nvinfo : EIATTR_SPARSE_MMA_MASK
	.align		4
.L_19:
        /*0068*/ 	.byte	0x03, 0x50
        /*006a*/ 	.short	0x0000


	//----- nvinfo : EIATTR_MAXREG_COUNT
	.align		4
        /*006c*/ 	.byte	0x03, 0x1b
        /*006e*/ 	.short	0x00ff


	//----- nvinfo : EIATTR_MERCURY_ISA_VERSION
	.align		4
        /*0070*/ 	.byte	0x03, 0x5f
        /*0072*/ 	.short	0x0101


	//----- nvinfo : EIATTR_VRC_CTA_INIT_COUNT
	.align		4
        /*0074*/ 	.byte	0x02, 0x4a
	.zero		1
	.zero		1


	//----- nvinfo : EIATTR_EXIT_INSTR_OFFSETS
	.align		4
        /*0078*/ 	.byte	0x04, 0x1c
        /*007a*/ 	.short	(.L_21 - .L_20)


	//   ....[0]....
.L_20:
        /*007c*/ 	.word	0x000000d0


	//   ....[1]....
        /*0080*/ 	.word	0x00000ae0


	//----- nvinfo : EIATTR_CBANK_PARAM_SIZE
	.align		4
.L_21:
        /*0084*/ 	.byte	0x03, 0x19
        /*0086*/ 	.short	0x0028


	//----- nvinfo : EIATTR_PARAM_CBANK
	.align		4
        /*0088*/ 	.byte	0x04, 0x0a
        /*008a*/ 	.short	(.L_23 - .L_22)
	.align		4
.L_22:
        /*008c*/ 	.word	index@(.nv.constant0.execute_task_fp16)
        /*0090*/ 	.short	0x0380
        /*0092*/ 	.short	0x0028


	//----- nvinfo : EIATTR_SW_WAR
	.align		4
.L_23:
        /*0094*/ 	.byte	0x04, 0x36
        /*0096*/ 	.short	(.L_25 - .L_24)
.L_24:
        /*0098*/ 	.word	0x00000008
.L_25:


//--------------------- .nv.callgraph             --------------------------
	.section	.nv.callgraph,"",@"SHT_CUDA_CALLGRAPH"
	.align	4
	.sectionentsize	8
	.align		4
        /*0000*/ 	.word	0x00000000
	.align		4
        /*0004*/ 	.word	0xffffffff
	.align		4
        /*0008*/ 	.word	0x00000000
	.align		4
        /*000c*/ 	.word	0xfffffffe
	.align		4
        /*0010*/ 	.word	0x00000000
	.align		4
        /*0014*/ 	.word	0xfffffffd
	.align		4
        /*0018*/ 	.word	0x00000000
	.align		4
        /*001c*/ 	.word	0xfffffffc


//--------------------- .text.execute_task_fp16   --------------------------
	.section	.text.execute_task_fp16,"ax",@progbits
	.align	128
        .global         execute_task_fp16
        .type           execute_task_fp16,@function
        .size           execute_task_fp16,(.L_x_6 - execute_task_fp16)
        .other          execute_task_fp16,@"STO_CUDA_ENTRY STV_DEFAULT"
execute_task_fp16:
.text.execute_task_fp16:
[----:B------:R-:W-:Y:S01]  /*0000*/  LDC R1, c[0x0][0x37c] ;  /* 0x0000df00ff017b82 */ /* 0x000fe20000000800 */
[----:B------:R-:W0:Y:S07]  /*0010*/  S2R R3, SR_TID.X ;  /* 0x0000000000037919 */ /* 0x000e2e0000002100 */
[----:B------:R-:W0:Y:S01]  /*0020*/  S2UR UR4, SR_CTAID.X ;  /* 0x00000000000479c3 */ /* 0x000e220000002500 */
[----:B------:R-:W1:Y:S01]  /*0030*/  LDCU UR6, c[0x0][0x380] ;  /* 0x00007000ff0677ac */ /* 0x000e620008000800 */
[----:B------:R-:W2:Y:S06]  /*0040*/  S2R R5, SR_TID.Y ;  /* 0x0000000000057919 */ /* 0x000eac0000002200 */
[----:B------:R-:W0:Y:S08]  /*0050*/  LDC R0, c[0x0][0x360] ;  /* 0x0000d800ff007b82 */ /* 0x000e300000000800 */
[----:B------:R-:W2:Y:S08]  /*0060*/  S2UR UR5, SR_CTAID.Y ;  /* 0x00000000000579c3 */ /* 0x000eb00000002600 */
[----:B------:R-:W2:Y:S08]  /*0070*/  LDC R16, c[0x0][0x364] ;  /* 0x0000d900ff107b82 */ /* 0x000eb00000000800 */
[----:B------:R-:W3:Y:S01]  /*0080*/  LDC R17, c[0x0][0x388] ;  /* 0x0000e200ff117b82 */ /* 0x000ee20000000800 */
[----:B0-----:R-:W-:-:S02]  /*0090*/  IMAD R0, R0, UR4, R3 ;  /* 0x0000000400007c24 */ /* 0x001fc4000f8e0203 */
[----:B--2---:R-:W-:-:S03]  /*00a0*/  IMAD R16, R16, UR5, R5 ;  /* 0x0000000510107c24 */ /* 0x004fc6000f8e0205 */
[----:B---3--:R-:W-:-:S04]  /*00b0*/  ISETP.GE.AND P0, PT, R0, R17, PT ;  /* 0x000000110000720c */ /* 0x008fc80003f06270 */
[----:B-1----:R-:W-:-:S13]  /*00c0*/  ISETP.GE.OR P0, PT, R16, UR6, P0 ;  /* 0x0000000610007c0c */ /* 0x002fda0008706670 */
[----:B------:R-:W-:Y:S05]  /*00d0*/  @P0 EXIT ;  /* 0x000000000000094d */ /* 0x000fea0003800000 */
[----:B------:R-:W0:Y:S01]  /*00e0*/  LDCU UR5, c[0x0][0x384] ;  /* 0x00007080ff0577ac */ /* 0x000e220008000800 */
[----:B------:R-:W-:Y:S01]  /*00f0*/  HFMA2 R23, -RZ, RZ, 0, 0 ;  /* 0x00000000ff177431 */ /* 0x000fe200000001ff */
[----:B------:R-:W1:Y:S01]  /*0100*/  LDCU.64 UR8, c[0x0][0x358] ;  /* 0x00006b00ff0877ac */ /* 0x000e620008000a00 */
[----:B0-----:R-:W-:-:S09]  /*0110*/  UISETP.GE.AND UP0, UPT, UR5, 0x1, UPT ;  /* 0x000000010500788c */ /* 0x001fd2000bf06270 */
[----:B-1----:R-:W-:Y:S05]  /*0120*/  BRA.U !UP0, `(.L_x_0) ;  /* 0x0000000908587547 */ /* 0x002fea000b800000 */
[----:B------:R-:W-:Y:S02]  /*0130*/  UISETP.GE.U32.AND UP1, UPT, UR5, 0x8, UPT ;  /* 0x000000080500788c */ /* 0x000fe4000bf26070 */
[----:B------:R-:W-:Y:S01]  /*0140*/  IMAD R19, R16, UR5, RZ ;  /* 0x0000000510137c24 */ /* 0x000fe2000f8e02ff */
[----:B------:R-:W-:Y:S01]  /*0150*/  ULOP3.LUT UR6, UR5, 0x7, URZ, 0xc0, !UPT ;  /* 0x0000000705067892 */ /* 0x000fe2000f8ec0ff */
[----:B------:R-:W-:Y:S01]  /*0160*/  MOV R23, RZ ;  /* 0x000000ff00177202 */ /* 0x000fe20000000f00 */
[----:B------:R-:W-:Y:S02]  /*0170*/  UMOV UR4, URZ ;  /* 0x000000ff00047c82 */ /* 0x000fe40008000000 */
[----:B------:R-:W-:Y:S02]  /*0180*/  UISETP.NE.AND UP0, UPT, UR6, URZ, UPT ;  /* 0x000000ff0600728c */ /* 0x000fe4000bf05270 */
[----:B------:R-:W-:Y:S09]  /*0190*/  BRA.U !UP1, `(.L_x_1) ;  /* 0x0000000109fc7547 */ /* 0x000ff2000b800000 */
[----:B------:R-:W0:Y:S01]  /*01a0*/  LDC.64 R2, c[0x0][0x390] ;  /* 0x0000e400ff027b82 */ /* 0x000e220000000a00 */
[----:B------:R-:W-:Y:S01]  /*01b0*/  ULOP3.LUT UR4, UR5, 0x7ffffff8, URZ, 0xc0, !UPT ;  /* 0x7ffffff805047892 */ /* 0x000fe2000f8ec0ff */
[----:B------:R-:W-:Y:S02]  /*01c0*/  MOV R23, RZ ;  /* 0x000000ff00177202 */ /* 0x000fe40000000f00 */
[----:B------:R-:W-:Y:S01]  /*01d0*/  MOV R18, R0 ;  /* 0x0000000000127202 */ /* 0x000fe20000000f00 */
[----:B------:R-:W-:Y:S01]  /*01e0*/  UIADD3 UR7, UPT, UPT, -UR4, URZ, URZ ;  /* 0x000000ff04077290 */ /* 0x000fe2000fffe1ff */
[----:B0-----:R-:W-:-:S03]  /*01f0*/  IMAD.WIDE.U32 R2, R19, 0x2, R2 ;  /* 0x0000000213027825 */ /* 0x001fc600078e0002 */
[----:B------:R-:W-:-:S04]  /*0200*/  IADD3 R2, P0, PT, R2, 0x8, RZ ;  /* 0x0000000802027810 */ /* 0x000fc80007f1e0ff */
[----:B------:R-:W-:-:S09]  /*0210*/  IADD3.X R3, PT, PT, RZ, R3, RZ, P0, !PT ;  /* 0x00000003ff037210 */ /* 0x000fd200007fe4ff */
.L_x_2:
[----:B------:R-:W0:Y:S01]  /*0220*/  LDC.64 R12, c[0x0][0x398] ;  /* 0x0000e600ff0c7b82 */ /* 0x000e220000000a00 */
[----:B------:R-:W2:Y:S04]  /*0230*/  LDG.E.U16.CONSTANT R20, desc[UR8][R2.64+-0x8] ;  /* 0xfffff80802147981 */ /* 0x000ea8000c1e9500 */
[----:B------:R-:W3:Y:S04]  /*0240*/  LDG.E.U16.CONSTANT R21, desc[UR8][R2.64+-0x6] ;  /* 0xfffffa0802157981 */ /* 0x000ee8000c1e9500 */
[----:B------:R-:W4:Y:S04]  /*0250*/  LDG.E.U16.CONSTANT R24, desc[UR8][R2.64+-0x4] ;  /* 0xfffffc0802187981 */ /* 0x000f28000c1e9500 */
[----:B------:R-:W5:Y:S04]  /*0260*/  LDG.E.U16.CONSTANT R27, desc[UR8][R2.64+-0x2] ;  /* 0xfffffe08021b7981 */ /* 0x000f68000c1e9500 */
[----:B------:R-:W5:Y:S04]  /*0270*/  LDG.E.U16.CONSTANT R26, desc[UR8][R2.64] ;  /* 0x00000008021a7981 */ /* 0x000f68000c1e9500 */
[----:B------:R-:W5:Y:S01]  /*0280*/  LDG.E.U16.CONSTANT R28, desc[UR8][R2.64+0x2] ;  /* 0x00000208021c7981 */ /* 0x000f62000c1e9500 */
[----:B0-----:R-:W-:-:S05]  /*0290*/  IMAD.WIDE R12, R18, 0x2, R12 ;  /* 0x00000002120c7825 */ /* 0x001fca00078e020c */
[----:B------:R0:W5:Y:S01]  /*02a0*/  LDG.E.U16.CONSTANT R22, desc[UR8][R12.64] ;  /* 0x000000080c167981 */ /* 0x000162000c1e9500 */
[----:B------:R-:W-:-:S05]  /*02b0*/  IMAD.WIDE R14, R17, 0x2, R12 ;  /* 0x00000002110e7825 */ /* 0x000fca00078e020c */
[----:B------:R1:W5:Y:S01]  /*02c0*/  LDG.E.U16.CONSTANT R25, desc[UR8][R14.64] ;  /* 0x000000080e197981 */ /* 0x000362000c1e9500 */
[----:B------:R-:W-:-:S04]  /*02d0*/  IMAD.WIDE R8, R17, 0x2, R14 ;  /* 0x0000000211087825 */ /* 0x000fc800078e020e */
[C---:B------:R-:W-:Y:S02]  /*02e0*/  IMAD.WIDE R6, R17.reuse, 0x2, R8 ;  /* 0x0000000211067825 */ /* 0x040fe400078e0208 */
[----:B------:R-:W5:Y:S02]  /*02f0*/  LDG.E.U16.CONSTANT R8, desc[UR8][R8.64] ;  /* 0x0000000808087981 */ /* 0x000f64000c1e9500 */
[C---:B------:R-:W-:Y:S02]  /*0300*/  IMAD.WIDE R4, R17.reuse, 0x2, R6 ;  /* 0x0000000211047825 */ /* 0x040fe400078e0206 */
[----:B------:R-:W5:Y:S02]  /*0310*/  LDG.E.U16.CONSTANT R6, desc[UR8][R6.64] ;  /* 0x0000000806067981 */ /* 0x000f64000c1e9500 */
[C---:B------:R-:W-:Y:S02]  /*0320*/  IMAD.WIDE R10, R17.reuse, 0x2, R4 ;  /* 0x00000002110a7825 */ /* 0x040fe400078e0204 */
[----:B------:R-:W5:Y:S04]  /*0330*/  LDG.E.U16.CONSTANT R9, desc[UR8][R2.64+0x4] ;  /* 0x0000040802097981 */ /* 0x000f68000c1e9500 */
[----:B------:R-:W5:Y:S01]  /*0340*/  LDG.E.U16.CONSTANT R4, desc[UR8][R4.64] ;  /* 0x0000000804047981 */ /* 0x000f62000c1e9500 */
[----:B0-----:R-:W-:-:S03]  /*0350*/  IMAD.WIDE R12, R17, 0x2, R10 ;  /* 0x00000002110c7825 */ /* 0x001fc600078e020a */
[----:B------:R-:W5:Y:S01]  /*0360*/  LDG.E.U16.CONSTANT R10, desc[UR8][R10.64] ;  /* 0x000000080a0a7981 */ /* 0x000f62000c1e9500 */
[----:B-1----:R-:W-:-:S03]  /*0370*/  IMAD.WIDE R14, R17, 0x2, R12 ;  /* 0x00000002110e7825 */ /* 0x002fc600078e020c */
[----:B------:R0:W5:Y:S04]  /*0380*/  LDG.E.U16.CONSTANT R7, desc[UR8][R2.64+0x6] ;  /* 0x0000060802077981 */ /* 0x000168000c1e9500 */
[----:B------:R-:W5:Y:S04]  /*0390*/  LDG.E.U16.CONSTANT R12, desc[UR8][R12.64] ;  /* 0x000000080c0c7981 */ /* 0x000f68000c1e9500 */
[----:B------:R-:W5:Y:S01]  /*03a0*/  LDG.E.U16.CONSTANT R14, desc[UR8][R14.64] ;  /* 0x000000080e0e7981 */ /* 0x000f62000c1e9500 */
[----:B------:R-:W-:-:S04]  /*03b0*/  UIADD3 UR7, UPT, UPT, UR7, 0x8, URZ ;  /* 0x0000000807077890 */ /* 0x000fc8000fffe0ff */
[----:B------:R-:W-:Y:S01]  /*03c0*/  UISETP.NE.AND UP1, UPT, UR7, URZ, UPT ;  /* 0x000000ff0700728c */ /* 0x000fe2000bf25270 */
[----:B0-----:R-:W-:Y:S02]  /*03d0*/  IADD3 R2, P0, PT, R2, 0x10, RZ ;  /* 0x0000001002027810 */ /* 0x001fe40007f1e0ff */
[----:B------:R-:W-:Y:S02]  /*03e0*/  LEA R18, R17, R18, 0x3 ;  /* 0x0000001211127211 */ /* 0x000fe400078e18ff */
[----:B------:R-:W-:Y:S01]  /*03f0*/  IADD3.X R3, PT, PT, RZ, R3, RZ, P0, !PT ;  /* 0x00000003ff037210 */ /* 0x000fe200007fe4ff */
[----:B--2---:R-:W-:Y:S02]  /*0400*/  HADD2.F32 R20, -RZ, R20.H0_H0 ;  /* 0x20000014ff147230 */ /* 0x004fe40000004100 */
[----:B---3--:R-:W-:Y:S02]  /*0410*/  HADD2.F32 R21, -RZ, R21.H0_H0 ;  /* 0x20000015ff157230 */ /* 0x008fe40000004100 */
[----:B----4-:R-:W-:-:S02]  /*0420*/  HADD2.F32 R5, -RZ, R24.H0_H0 ;  /* 0x20000018ff057230 */ /* 0x010fc40000004100 */
[----:B-----5:R-:W-:-:S05]  /*0430*/  HADD2.F32 R22, -RZ, R22.H0_H0 ;  /* 0x20000016ff167230 */ /* 0x020fca0000004100 */
[----:B------:R-:W-:Y:S01]  /*0440*/  FFMA R20, R20, R22, R23 ;  /* 0x0000001614147223 */ /* 0x000fe20000000017 */
[----:B------:R-:W-:Y:S02]  /*0450*/  HADD2.F32 R25, -RZ, R25.H0_H0 ;  /* 0x20000019ff197230 */ /* 0x000fe40000004100 */
[----:B------:R-:W-:-:S03]  /*0460*/  HADD2.F32 R22, -RZ, R27.H0_H0 ;  /* 0x2000001bff167230 */ /* 0x000fc60000004100 */
        /* <DEDUP_REMOVED lines=10> */
[----:B------:R-:W-:-:S03]  /*0510*/  HADD2.F32 R9, -RZ, R9.H0_H0 ;  /* 0x20000009ff097230 */ /* 0x000fc60000004100 */
[----:B------:R-:W-:Y:S01]  /*0520*/  FFMA R4, R11, R10, R4 ;  /* 0x0000000a0b047223 */ /* 0x000fe20000000004 */
[----:B------:R-:W-:Y:S02]  /*0530*/  HADD2.F32 R12, -RZ, R12.H0_H0 ;  /* 0x2000000cff0c7230 */ /* 0x000fe40000004100 */
[----:B------:R-:W-:Y:S02]  /*0540*/  HADD2.F32 R7, -RZ, R7.H0_H0 ;  /* 0x20000007ff077230 */ /* 0x000fe40000004100 */
[----:B------:R-:W-:Y:S02]  /*0550*/  HADD2.F32 R14, -RZ, R14.H0_H0 ;  /* 0x2000000eff0e7230 */ /* 0x000fe40000004100 */
[----:B------:R-:W-:-:S04]  /*0560*/  FFMA R4, R9, R12, R4 ;  /* 0x0000000c09047223 */ /* 0x000fc80000000004 */
[----:B------:R-:W-:Y:S01]  /*0570*/  FFMA R23, R7, R14, R4 ;  /* 0x0000000e07177223 */ /* 0x000fe20000000004 */
[----:B------:R-:W-:Y:S06]  /*0580*/  BRA.U UP1, `(.L_x_2) ;  /* 0xfffffffd01247547 */ /* 0x000fec000b83ffff */
.L_x_1:
[----:B------:R-:W-:Y:S05]  /*0590*/  BRA.U !UP0, `(.L_x_0) ;  /* 0x00000005083c7547 */ /* 0x000fea000b800000 */
[----:B------:R-:W-:Y:S02]  /*05a0*/  UISETP.GE.U32.AND UP0, UPT, UR6, 0x4, UPT ;  /* 0x000000040600788c */ /* 0x000fe4000bf06070 */
[----:B------:R-:W-:-:S04]  /*05b0*/  ULOP3.LUT UR7, UR5, 0x3, URZ, 0xc0, !UPT ;  /* 0x0000000305077892 */ /* 0x000fc8000f8ec0ff */
[----:B------:R-:W-:-:S03]  /*05c0*/  UISETP.NE.AND UP1, UPT, UR7, URZ, UPT ;  /* 0x000000ff0700728c */ /* 0x000fc6000bf25270 */
[----:B------:R-:W-:Y:S08]  /*05d0*/  BRA.U !UP0, `(.L_x_3) ;  /* 0x00000001088c7547 */ /* 0x000ff0000b800000 */
[----:B------:R-:W0:Y:S01]  /*05e0*/  LDC.64 R8, c[0x0][0x398] ;  /* 0x0000e600ff087b82 */ /* 0x000e220000000a00 */
[----:B------:R-:W1:Y:S01]  /*05f0*/  LDCU.64 UR10, c[0x0][0x390] ;  /* 0x00007200ff0a77ac */ /* 0x000e620008000a00 */
[----:B------:R-:W-:Y:S01]  /*0600*/  IMAD R5, R17, UR4, R0 ;  /* 0x0000000411057c24 */ /* 0x000fe2000f8e0200 */
[C---:B------:R-:W-:Y:S02]  /*0610*/  IADD3 R3, PT, PT, R19.reuse, UR4, RZ ;  /* 0x0000000413037c10 */ /* 0x040fe4000fffe0ff */
[----:B------:R-:W-:-:S03]  /*0620*/  IADD3 R4, P0, PT, R19, UR4, RZ ;  /* 0x0000000413047c10 */ /* 0x000fc6000ff1e0ff */
[----:B------:R-:W2:Y:S01]  /*0630*/  LDC.64 R6, c[0x0][0x390] ;  /* 0x0000e400ff067b82 */ /* 0x000ea20000000a00 */
[----:B0-----:R-:W-:-:S04]  /*0640*/  IMAD.WIDE R8, R5, 0x2, R8 ;  /* 0x0000000205087825 */ /* 0x001fc800078e0208 */
[----:B------:R-:W-:Y:S02]  /*0650*/  IMAD.WIDE R10, R17, 0x2, R8 ;  /* 0x00000002110a7825 */ /* 0x000fe400078e0208 */
[----:B------:R-:W3:Y:S02]  /*0660*/  LDG.E.U16.CONSTANT R8, desc[UR8][R8.64] ;  /* 0x0000000808087981 */ /* 0x000ee4000c1e9500 */
[----:B--2---:R-:W-:Y:S01]  /*0670*/  IMAD.WIDE.U32 R6, R3, 0x2, R6 ;  /* 0x0000000203067825 */ /* 0x004fe200078e0006 */
[----:B------:R-:W-:Y:S02]  /*0680*/  IADD3.X R3, PT, PT, RZ, RZ, RZ, P0, !PT ;  /* 0x000000ffff037210 */ /* 0x000fe400007fe4ff */
[C---:B-1----:R-:W-:Y:S01]  /*0690*/  LEA R2, P0, R4.reuse, UR10, 0x1 ;  /* 0x0000000a04027c11 */ /* 0x042fe2000f8008ff */
[----:B------:R-:W-:Y:S02]  /*06a0*/  IMAD.WIDE R12, R17, 0x2, R10 ;  /* 0x00000002110c7825 */ /* 0x000fe400078e020a */
[----:B------:R-:W2:Y:S01]  /*06b0*/  LDG.E.U16.CONSTANT R6, desc[UR8][R6.64] ;  /* 0x0000000806067981 */ /* 0x000ea2000c1e9500 */
[----:B------:R-:W-:-:S03]  /*06c0*/  LEA.HI.X R3, R4, UR11, R3, 0x1, P0 ;  /* 0x0000000b04037c11 */ /* 0x000fc600080f0c03 */
[----:B------:R-:W4:Y:S01]  /*06d0*/  LDG.E.U16.CONSTANT R10, desc[UR8][R10.64] ;  /* 0x000000080a0a7981 */ /* 0x000f22000c1e9500 */
[----:B------:R-:W-:-:S03]  /*06e0*/  IMAD.WIDE R4, R17, 0x2, R12 ;  /* 0x0000000211047825 */ /* 0x000fc600078e020c */
[----:B------:R-:W5:Y:S04]  /*06f0*/  LDG.E.U16.CONSTANT R15, desc[UR8][R2.64+0x2] ;  /* 0x00000208020f7981 */ /* 0x000f68000c1e9500 */
[----:B------:R-:W5:Y:S04]  /*0700*/  LDG.E.U16.CONSTANT R18, desc[UR8][R2.64+0x4] ;  /* 0x0000040802127981 */ /* 0x000f68000c1e9500 */
[----:B------:R-:W5:Y:S04]  /*0710*/  LDG.E.U16.CONSTANT R12, desc[UR8][R12.64] ;  /* 0x000000080c0c7981 */ /* 0x000f68000c1e9500 */
[----:B------:R-:W5:Y:S04]  /*0720*/  LDG.E.U16.CONSTANT R20, desc[UR8][R2.64+0x6] ;  /* 0x0000060802147981 */ /* 0x000f68000c1e9500 */
[----:B------:R-:W5:Y:S01]  /*0730*/  LDG.E.U16.CONSTANT R4, desc[UR8][R4.64] ;  /* 0x0000000804047981 */ /* 0x000f62000c1e9500 */
[----:B------:R-:W-:Y:S01]  /*0740*/  UIADD3 UR4, UPT, UPT, UR4, 0x4, URZ ;  /* 0x0000000404047890 */ /* 0x000fe2000fffe0ff */
[----:B--2---:R-:W-:-:S02]  /*0750*/  HADD2.F32 R14, -RZ, R6.H0_H0 ;  /* 0x20000006ff0e7230 */ /* 0x004fc40000004100 */
[----:B---3--:R-:W-:Y:S02]  /*0760*/  HADD2.F32 R6, -RZ, R8.H0_H0 ;  /* 0x20000008ff067230 */ /* 0x008fe40000004100 */
[----:B----4-:R-:W-:-:S03]  /*0770*/  HADD2.F32 R7, -RZ, R10.H0_H0 ;  /* 0x2000000aff077230 */ /* 0x010fc60000004100 */
[----:B------:R-:W-:Y:S01]  /*0780*/  FFMA R6, R14, R6, R23 ;  /* 0x000000060e067223 */ /* 0x000fe20000000017 */
[----:B-----5:R-:W-:Y:S02]  /*0790*/  HADD2.F32 R15, -RZ, R15.H0_H0 ;  /* 0x2000000fff0f7230 */ /* 0x020fe40000004100 */
[----:B------:R-:W-:-:S03]  /*07a0*/  HADD2.F32 R9, -RZ, R18.H0_H0 ;  /* 0x20000012ff097230 */ /* 0x000fc60000004100 */
[----:B------:R-:W-:Y:S01]  /*07b0*/  FFMA R6, R15, R7, R6 ;  /* 0x000000070f067223 */ /* 0x000fe20000000006 */
[----:B------:R-:W-:Y:S02]  /*07c0*/  HADD2.F32 R8, -RZ, R12.H0_H0 ;  /* 0x2000000cff087230 */ /* 0x000fe40000004100 */
[----:B------:R-:W-:-:S03]  /*07d0*/  HADD2.F32 R23, -RZ, R20.H0_H0 ;  /* 0x20000014ff177230 */ /* 0x000fc60000004100 */
[----:B------:R-:W-:Y:S01]  /*07e0*/  FFMA R6, R9, R8, R6 ;  /* 0x0000000809067223 */ /* 0x000fe20000000006 */
[----:B------:R-:W-:-:S05]  /*07f0*/  HADD2.F32 R4, -RZ, R4.H0_H0 ;  /* 0x20000004ff047230 */ /* 0x000fca0000004100 */
[----:B------:R-:W-:-:S07]  /*0800*/  FFMA R23, R23, R4, R6 ;  /* 0x0000000417177223 */ /* 0x000fce0000000006 */
.L_x_3:
[----:B------:R-:W-:Y:S05]  /*0810*/  BRA.U !UP1, `(.L_x_0) ;  /* 0x00000001099c7547 */ /* 0x000fea000b800000 */
[----:B------:R-:W-:Y:S02]  /*0820*/  UISETP.NE.AND UP0, UPT, UR7, 0x1, UPT ;  /* 0x000000010700788c */ /* 0x000fe4000bf05270 */
[----:B------:R-:W-:-:S04]  /*0830*/  ULOP3.LUT UR5, UR5, 0x1, URZ, 0xc0, !UPT ;  /* 0x0000000105057892 */ /* 0x000fc8000f8ec0ff */
[----:B------:R-:W-:-:S03]  /*0840*/  UISETP.NE.U32.AND UP1, UPT, UR5, 0x1, UPT ;  /* 0x000000010500788c */ /* 0x000fc6000bf25070 */
[----:B------:R-:W-:Y:S08]  /*0850*/  BRA.U !UP0, `(.L_x_4) ;  /* 0x00000001085c7547 */ /* 0x000ff0000b800000 */
[----:B------:R-:W0:Y:S01]  /*0860*/  LDC.64 R4, c[0x0][0x398] ;  /* 0x0000e600ff047b82 */ /* 0x000e220000000a00 */
[----:B------:R-:W1:Y:S01]  /*0870*/  LDCU.64 UR6, c[0x0][0x390] ;  /* 0x00007200ff0677ac */ /* 0x000e620008000a00 */
[----:B------:R-:W-:Y:S01]  /*0880*/  IADD3 R7, PT, PT, R19, UR4, RZ ;  /* 0x0000000413077c10 */ /* 0x000fe2000fffe0ff */
[----:B------:R-:W-:Y:S01]  /*0890*/  IMAD R9, R17, UR4, R0 ;  /* 0x0000000411097c24 */ /* 0x000fe2000f8e0200 */
[----:B------:R-:W-:-:S04]  /*08a0*/  IADD3 R10, P0, PT, R19, UR4, RZ ;  /* 0x00000004130a7c10 */ /* 0x000fc8000ff1e0ff */
[----:B------:R-:W2:Y:S01]  /*08b0*/  LDC.64 R2, c[0x0][0x390] ;  /* 0x0000e400ff027b82 */ /* 0x000ea20000000a00 */
[----:B0-----:R-:W-:-:S04]  /*08c0*/  IMAD.WIDE R4, R9, 0x2, R4 ;  /* 0x0000000209047825 */ /* 0x001fc800078e0204 */
[----:B------:R-:W-:Y:S02]  /*08d0*/  IMAD.WIDE R8, R17, 0x2, R4 ;  /* 0x0000000211087825 */ /* 0x000fe400078e0204 */
[----:B------:R-:W3:Y:S02]  /*08e0*/  LDG.E.U16.CONSTANT R4, desc[UR8][R4.64] ;  /* 0x0000000804047981 */ /* 0x000ee4000c1e9500 */
[----:B--2---:R-:W-:Y:S01]  /*08f0*/  IMAD.WIDE.U32 R2, R7, 0x2, R2 ;  /* 0x0000000207027825 */ /* 0x004fe200078e0002 */
[----:B------:R-:W-:Y:S01]  /*0900*/  IADD3.X R7, PT, PT, RZ, RZ, RZ, P0, !PT ;  /* 0x000000ffff077210 */ /* 0x000fe200007fe4ff */
[----:B------:R-:W2:Y:S01]  /*0910*/  LDG.E.U16.CONSTANT R8, desc[UR8][R8.64] ;  /* 0x0000000808087981 */ /* 0x000ea2000c1e9500 */
[----:B-1----:R-:W-:-:S03]  /*0920*/  LEA R6, P0, R10, UR6, 0x1 ;  /* 0x000000060a067c11 */ /* 0x002fc6000f8008ff */
[----:B------:R-:W4:Y:S01]  /*0930*/  LDG.E.U16.CONSTANT R2, desc[UR8][R2.64] ;  /* 0x0000000802027981 */ /* 0x000f22000c1e9500 */
[----:B------:R-:W-:-:S05]  /*0940*/  LEA.HI.X R7, R10, UR7, R7, 0x1, P0 ;  /* 0x000000070a077c11 */ /* 0x000fca00080f0c07 */
[----:B------:R-:W5:Y:S01]  /*0950*/  LDG.E.U16.CONSTANT R6, desc[UR8][R6.64+0x2] ;  /* 0x0000020806067981 */ /* 0x000f62000c1e9500 */
[----:B------:R-:W-:Y:S01]  /*0960*/  UIADD3 UR4, UPT, UPT, UR4, 0x2, URZ ;  /* 0x0000000204047890 */ /* 0x000fe2000fffe0ff */
[----:B---3--:R-:W-:Y:S02]  /*0970*/  HADD2.F32 R11, -RZ, R4.H0_H0 ;  /* 0x20000004ff0b7230 */ /* 0x008fe40000004100 */
[----:B--2---:R-:W-:Y:S02]  /*0980*/  HADD2.F32 R12, -RZ, R8.H0_H0 ;  /* 0x20000008ff0c7230 */ /* 0x004fe40000004100 */
[----:B----4-:R-:W-:-:S05]  /*0990*/  HADD2.F32 R10, -RZ, R2.H0_H0 ;  /* 0x20000002ff0a7230 */ /* 0x010fca0000004100 */
[----:B------:R-:W-:Y:S01]  /*09a0*/  FFMA R10, R10, R11, R23 ;  /* 0x0000000b0a0a7223 */ /* 0x000fe20000000017 */
[----:B-----5:R-:W-:-:S05]  /*09b0*/  HADD2.F32 R13, -RZ, R6.H0_H0 ;  /* 0x20000006ff0d7230 */ /* 0x020fca0000004100 */
[----:B------:R-:W-:-:S07]  /*09c0*/  FFMA R23, R13, R12, R10 ;  /* 0x0000000c0d177223 */ /* 0x000fce000000000a */
.L_x_4:
[----:B------:R-:W-:Y:S05]  /*09d0*/  BRA.U UP1, `(.L_x_0) ;  /* 0x00000001012c7547 */ /* 0x000fea000b800000 */
[----:B------:R-:W0:Y:S01]  /*09e0*/  LDC.64 R2, c[0x0][0x390] ;  /* 0x0000e400ff027b82 */ /* 0x000e220000000a00 */
[----:B------:R-:W-:Y:S01]  /*09f0*/  IADD3 R19, PT, PT, R19, UR4, RZ ;  /* 0x0000000413137c10 */ /* 0x000fe2000fffe0ff */
[----:B------:R-:W-:-:S06]  /*0a00*/  IMAD R7, R17, UR4, R0 ;  /* 0x0000000411077c24 */ /* 0x000fcc000f8e0200 */
[----:B------:R-:W1:Y:S01]  /*0a10*/  LDC.64 R4, c[0x0][0x398] ;  /* 0x0000e600ff047b82 */ /* 0x000e620000000a00 */
[----:B0-----:R-:W-:-:S06]  /*0a20*/  IMAD.WIDE.U32 R2, R19, 0x2, R2 ;  /* 0x0000000213027825 */ /* 0x001fcc00078e0002 */
[----:B------:R-:W2:Y:S01]  /*0a30*/  LDG.E.U16.CONSTANT R2, desc[UR8][R2.64] ;  /* 0x0000000802027981 */ /* 0x000ea2000c1e9500 */
[----:B-1----:R-:W-:-:S06]  /*0a40*/  IMAD.WIDE R4, R7, 0x2, R4 ;  /* 0x0000000207047825 */ /* 0x002fcc00078e0204 */
[----:B------:R-:W3:Y:S01]  /*0a50*/  LDG.E.U16.CONSTANT R4, desc[UR8][R4.64] ;  /* 0x0000000804047981 */ /* 0x000ee2000c1e9500 */
[----:B--2---:R-:W-:Y:S02]  /*0a60*/  HADD2.F32 R6, -RZ, R2.H0_H0 ;  /* 0x20000002ff067230 */ /* 0x004fe40000004100 */
[----:B---3--:R-:W-:-:S05]  /*0a70*/  HADD2.F32 R7, -RZ, R4.H0_H0 ;  /* 0x20000004ff077230 */ /* 0x008fca0000004100 */
[----:B------:R-:W-:-:S07]  /*0a80*/  FFMA R23, R6, R7, R23 ;  /* 0x0000000706177223 */ /* 0x000fce0000000017 */
.L_x_0:
[----:B------:R-:W0:Y:S01]  /*0a90*/  LDC.64 R2, c[0x0][0x3a0] ;  /* 0x0000e800ff027b82 */ /* 0x000e220000000a00 */
[----:B------:R-:W-:Y:S01]  /*0aa0*/  IMAD R17, R16, R17, R0 ;  /* 0x0000001110117224 */ /* 0x000fe200078e0200 */
[----:B------:R-:W-:-:S03]  /*0ab0*/  F2FP.F16.F32.PACK_AB R23, RZ, R23 ;  /* 0x00000017ff17723e */ /* 0x000fc600000000ff */
[----:B0-----:R-:W-:-:S05]  /*0ac0*/  IMAD.WIDE R2, R17, 0x2, R2 ;  /* 0x0000000211027825 */ /* 0x001fca00078e0202 */
[----:B------:R-:W-:Y:S01]  /*0ad0*/  STG.E.U16 desc[UR8][R2.64], R23 ;  /* 0x0000001702007986 */ /* 0x000fe2000c101508 */
[----:B------:R-:W-:Y:S05]  /*0ae0*/  EXIT ;  /* 0x000000000000794d */ /* 0x000fea0003800000 */
.L_x_5:
[----:B------:R-:W-:-:S00]  /*0af0*/  BRA `(.L_x_5) ;  /* 0xfffffffc00fc7947 */ /* 0x000fc0000383ffff */
[----:B------:R-:W-:-:S00]  /*0b00*/  NOP ;  /* 0x0000000000007918 */ /* 0x000fc00000000000 */
[----:B------:R-:W-:-:S00]  /*0b10*/  NOP ;  /* 0x0000000000007918 */ /* 0x000fc00000000000 */
[----:B------:R-:W-:-:S00]  /*0b20*/  NOP ;  /* 0x0000000000007918 */ /* 0x000fc00000000000 */
[----:B------:R-:W-:-:S00]  /*0b30*/  NOP ;  /* 0x0000000000007918 */ /* 0x000fc00000000000 */
[----:B------:R-:W-:-:S00]  /*0b40*/  NOP ;  /* 0x0000000000007918 */ /* 0x000fc00000000000 */
[----:B------:R-:W-:-:S00]  /*0b50*/  NOP ;  /* 0x0000000000007918 */ /* 0x000fc00000000000 */
[----:B------:R-:W-:-:S00]  /*0b60*/  NOP ;  /* 0x0000000000007918 */ /* 0x000fc00000000000 */
[----:B------:R-:W-:-:S00]  /*0b70*/  NOP ;  /* 0x0000000000007918 */ /* 0x000fc00000000000 */
.L_x_6:


//--------------------- .nv.shared.reserved.0     --------------------------
	.section	.nv.shared.reserved.0,"aw",@nobits
	.weak		__nv_reservedSMEM_offset_0_alias
	.size		__nv_reservedSMEM_offset_0_alias, 0, 64
	.other		__nv_reservedSMEM_offset_0_alias,@"STO_CUDA_RESERVED_SHARED STV_DEFAULT"
__nv_reservedSMEM_offset_0_alias:
	.zero		0
	.zero		64


//--------------------- .nv.constant0.execute_task_fp16 --------------------------
	.section	.nv.constant0.execute_task_fp16,"a",@progbits
	.sectionflags	@""
	.align	4
.nv.constant0.execute_task_fp16:
	.zero		936


//--------------------- SYMBOLS --------------------------

	.type		.nv.reservedSmem.offset0,@object
	.size		.nv.reservedSmem.offset0,0x4
